	.headerflags	@"EF_CUDA_TEXMODE_UNIFIED EF_CUDA_64BIT_ADDRESS EF_CUDA_ACCELERATORS EF_CUDA_SM90 EF_CUDA_VIRTUAL_SM(EF_CUDA_SM90)"
	.elftype	@"ET_EXEC"


//--------------------- .nv.info                  --------------------------
	.section	.nv.info,"",@"SHT_CUDA_INFO"
	.align	4


	//----- nvinfo : EIATTR_REGCOUNT
	.align		4
        /*0000*/ 	.byte	0x04, 0x2f
        /*0002*/ 	.short	(.L_1 - .L_0)
	.align		4
.L_0:
        /*0004*/ 	.word	index@(triton_mm)
        /*0008*/ 	.word	0x00000030


	//----- nvinfo : EIATTR_MIN_STACK_SIZE
	.align		4
.L_1:
        /*000c*/ 	.byte	0x04, 0x12
        /*000e*/ 	.short	(.L_3 - .L_2)
	.align		4
.L_2:
        /*0010*/ 	.word	index@(triton_mm)
        /*0014*/ 	.word	0x00000000


	//----- nvinfo : EIATTR_FRAME_SIZE
	.align		4
.L_3:
        /*0018*/ 	.byte	0x04, 0x11
        /*001a*/ 	.short	(.L_5 - .L_4)
	.align		4
.L_4:
        /*001c*/ 	.word	index@(triton_mm)
        /*0020*/ 	.word	0x00000000


	//----- nvinfo : EIATTR_MIN_STACK_SIZE
	.align		4
.L_5:
        /*0024*/ 	.byte	0x04, 0x12
        /*0026*/ 	.short	(.L_7 - .L_6)
	.align		4
.L_6:
        /*0028*/ 	.word	index@(triton_mm)
        /*002c*/ 	.word	0x00000000
.L_7:


//--------------------- .nv.info.triton_mm        --------------------------
	.section	.nv.info.triton_mm,"",@"SHT_CUDA_INFO"
	.sectionflags	@""
	.align	4


	//----- nvinfo : EIATTR_CUDA_API_VERSION
	.align		4
        /*0000*/ 	.byte	0x04, 0x37
        /*0002*/ 	.short	(.L_9 - .L_8)
.L_8:
        /*0004*/ 	.word	0x0000007c


	//----- nvinfo : EIATTR_KPARAM_INFO
	.align		4
.L_9:
        /*0008*/ 	.byte	0x04, 0x17
        /*000a*/ 	.short	(.L_11 - .L_10)
.L_10:
        /*000c*/ 	.word	0x00000000
        /*0010*/ 	.short	0x0004
        /*0012*/ 	.short	0x001c
        /*0014*/ 	.byte	0x00, 0xf0, 0x11, 0x00


	//----- nvinfo : EIATTR_KPARAM_INFO
	.align		4
.L_11:
        /*0018*/ 	.byte	0x04, 0x17
        /*001a*/ 	.short	(.L_13 - .L_12)
.L_12:
        /*001c*/ 	.word	0x00000000
        /*0020*/ 	.short	0x0003
        /*0022*/ 	.short	0x0018
        /*0024*/ 	.byte	0x00, 0xf0, 0x11, 0x00


	//----- nvinfo : EIATTR_KPARAM_INFO
	.align		4
.L_13:
        /*0028*/ 	.byte	0x04, 0x17
        /*002a*/ 	.short	(.L_15 - .L_14)
.L_14:
        /*002c*/ 	.word	0x00000000
        /*0030*/ 	.short	0x0002
        /*0032*/ 	.short	0x0010
        /*0034*/ 	.byte	0x00, 0xf0, 0x21, 0x00


	//----- nvinfo : EIATTR_KPARAM_INFO
	.align		4
.L_15:
        /*0038*/ 	.byte	0x04, 0x17
        /*003a*/ 	.short	(.L_17 - .L_16)
.L_16:
        /*003c*/ 	.word	0x00000000
        /*0040*/ 	.short	0x0001
        /*0042*/ 	.short	0x0008
        /*0044*/ 	.byte	0x00, 0xf0, 0x21, 0x00


	//----- nvinfo : EIATTR_KPARAM_INFO
	.align		4
.L_17:
        /*0048*/ 	.byte	0x04, 0x17
        /*004a*/ 	.short	(.L_19 - .L_18)
.L_18:
        /*004c*/ 	.word	0x00000000
        /*0050*/ 	.short	0x0000
        /*0052*/ 	.short	0x0000
        /*0054*/ 	.byte	0x00, 0xf0, 0x21, 0x00


	//----- nvinfo : EIATTR_SPARSE_MMA_MASK
	.align		4
.L_19:
        /*0058*/ 	.byte	0x03, 0x50
        /*005a*/ 	.short	0x0000


	//----- nvinfo : EIATTR_MAXREG_COUNT
	.align		4
        /*005c*/ 	.byte	0x03, 0x1b
        /*005e*/ 	.short	0x00ff


	//----- nvinfo : EIATTR_EXIT_INSTR_OFFSETS
	.align		4
        /*0060*/ 	.byte	0x04, 0x1c
        /*0062*/ 	.short	(.L_21 - .L_20)


	//   ....[0]....
.L_20:
        /*0064*/ 	.word	0x00000050


	//   ....[1]....
        /*0068*/ 	.word	0x00007bd0


	//   ....[2]....
        /*006c*/ 	.word	0x00007c30


	//----- nvinfo : EIATTR_MAX_THREADS
	.align		4
.L_21:
        /*0070*/ 	.byte	0x04, 0x05
        /*0072*/ 	.short	(.L_23 - .L_22)
.L_22:
        /*0074*/ 	.word	0x00000100
        /*0078*/ 	.word	0x00000001
        /*007c*/ 	.word	0x00000001


	//----- nvinfo : EIATTR_CBANK_PARAM_SIZE
	.align		4
.L_23:
        /*0080*/ 	.byte	0x03, 0x19
        /*0082*/ 	.short	0x0020


	//----- nvinfo : EIATTR_PARAM_CBANK
	.align		4
        /*0084*/ 	.byte	0x04, 0x0a
        /*0086*/ 	.short	(.L_25 - .L_24)
	.align		4
.L_24:
        /*0088*/ 	.word	index@(.nv.constant0.triton_mm)
        /*008c*/ 	.short	0x0210
        /*008e*/ 	.short	0x0020


	//----- nvinfo : EIATTR_SW_WAR
	.align		4
.L_25:
        /*0090*/ 	.byte	0x04, 0x36
        /*0092*/ 	.short	(.L_27 - .L_26)
.L_26:
        /*0094*/ 	.word	0x00000008
.L_27:


//--------------------- .nv.callgraph             --------------------------
	.section	.nv.callgraph,"",@"SHT_CUDA_CALLGRAPH"
	.align	4
	.sectionentsize	8
	.align		4
        /*0000*/ 	.word	0x00000000
	.align		4
        /*0004*/ 	.word	0xffffffff
	.align		4
        /*0008*/ 	.word	0x00000000
	.align		4
        /*000c*/ 	.word	0xfffffffe
	.align		4
        /*0010*/ 	.word	0x00000000
	.align		4
        /*0014*/ 	.word	0xfffffffd
	.align		4
        /*0018*/ 	.word	0x00000000
	.align		4
        /*001c*/ 	.word	0xfffffffc


//--------------------- .text.triton_mm           --------------------------
	.section	.text.triton_mm,"ax",@progbits
	.sectionflags	@"SHF_BARRIERS=1"
	.align	128
        .global         triton_mm
        .type           triton_mm,@function
        .size           triton_mm,(.L_x_1 - triton_mm)
        .other          triton_mm,@"STO_CUDA_ENTRY STV_DEFAULT"
triton_mm:
.text.triton_mm:
[----:B------:R-:W1:Y:S02]  /*0000*/  LDC R1, c[0x0][0x28] ;  /* 0x00000a00ff017b82 */ /* 0x000e640000000800 */
[----:B------:R-:W2:Y:S02]  /*0010*/  LDC.64 R40, c[0x0][0x228] ;  /* 0x00008a00ff287b82 */ /* 0x000ea40000000a00 */
[----:B--2---:R-:W-:-:S04]  /*0020*/  IMAD.IADD R40, R41, 0x1, R40 ;  /* 0x0000000129287824 */ /* 0x004fc800078e0228 */
[----:B------:R-:W-:-:S05]  /*0030*/  IMAD R0, R40, 0xc00, RZ ;  /* 0x00000c0028007824 */ /* 0x000fca00078e02ff */
[----:B------:R-:W-:-:S13]  /*0040*/  ISETP.NE.AND P0, PT, R0, RZ, PT ;  /* 0x000000ff0000720c */ /* 0x000fda0003f05270 */
[----:B------:R-:W-:Y:S05]  /*0050*/  @!P0 EXIT ;  /* 0x000000000000894d */ /* 0x000fea0003800000 */
[----:B------:R-:W2:Y:S01]  /*0060*/  S2R R14, SR_CTAID.X ;  /* 0x00000000000e7919 */ /* 0x000ea20000002500 */
[----:B------:R-:W-:Y:S01]  /*0070*/  VIADD R0, R40, 0x1f ;  /* 0x0000001f28007836 */ /* 0x000fe20000000000 */
[----:B------:R-:W-:Y:S01]  /*0080*/  IABS R13, R40 ;  /* 0x00000028000d7213 */ /* 0x000fe20000000000 */
[----:B------:R-:W3:Y:S01]  /*0090*/  S2UR UR5, SR_CgaCtaId ;  /* 0x00000000000579c3 */ /* 0x000ee20000008800 */
[----:B------:R-:W4:Y:S01]  /*00a0*/  S2R R43, SR_TID.X ;  /* 0x00000000002b7919 */ /* 0x000f220000002100 */
[----:B------:R-:W-:Y:S01]  /*00b0*/  UMOV UR4, 0x400 ;  /* 0x0000040000047882 */ /* 0x000fe20000000000 */
[----:B------:R-:W-:Y:S01]  /*00c0*/  SHF.R.S32.HI R3, RZ, 0x1f, R0 ;  /* 0x0000001fff037819 */ /* 0x000fe20000011400 */
[----:B------:R-:W-:Y:S01]  /*00d0*/  IMAD.MOV R13, RZ, RZ, -R13 ;  /* 0x000000ffff0d7224 */ /* 0x000fe200078e0a0d */
[----:B------:R-:W-:Y:S02]  /*00e0*/  ULDC.64 UR6, c[0x0][0x208] ;  /* 0x0000820000067ab9 */ /* 0x000fe40000000a00 */
[----:B------:R-:W-:Y:S01]  /*00f0*/  LEA.HI R3, R3, R0, RZ, 0x5 ;  /* 0x0000000003037211 */ /* 0x000fe200078f28ff */
[----:B------:R-:W5:Y:S08]  /*0100*/  LDC.64 R32, c[0x0][0x210] ;  /* 0x00008400ff207b82 */ /* 0x000f700000000a00 */
[----:B------:R-:W5:Y:S01]  /*0110*/  LDC.64 R38, c[0x0][0x218] ;  /* 0x00008600ff267b82 */ /* 0x000f620000000a00 */
[----:B---3--:R-:W-:Y:S01]  /*0120*/  UPRMT UR4, UR5, 0x654, UR4 ;  /* 0x0000065405047896 */ /* 0x008fe20008000004 */
[----:B--2---:R-:W-:Y:S01]  /*0130*/  IMAD.HI R2, R14, 0x2aaaaaab, RZ ;  /* 0x2aaaaaab0e027827 */ /* 0x004fe200078e02ff */
[----:B------:R-:W-:-:S02]  /*0140*/  IABS R10, R14 ;  /* 0x0000000e000a7213 */ /* 0x000fc40000000000 */
[----:B------:R-:W-:Y:S02]  /*0150*/  ISETP.GE.AND P1, PT, R14, RZ, PT ;  /* 0x000000ff0e00720c */ /* 0x000fe40003f26270 */
[----:B------:R-:W-:Y:S02]  /*0160*/  SHF.R.U32.HI R5, RZ, 0x1f, R2 ;  /* 0x0000001fff057819 */ /* 0x000fe40000011602 */
[----:B----4-:R-:W-:Y:S02]  /*0170*/  LOP3.LUT R15, R43, 0x1f, RZ, 0xc0, !PT ;  /* 0x0000001f2b0f7812 */ /* 0x010fe400078ec0ff */
[----:B------:R-:W-:Y:S02]  /*0180*/  LEA.HI.SX32 R7, R2, R5, 0x1a ;  /* 0x0000000502077211 */ /* 0x000fe400078fd2ff */
[--C-:B------:R-:W-:Y:S02]  /*0190*/  SHF.R.U32.HI R45, RZ, 0x3, R43.reuse ;  /* 0x00000003ff2d7819 */ /* 0x100fe4000001162b */
[----:B------:R-:W-:Y:S01]  /*01a0*/  SHF.R.U32.HI R44, RZ, 0x2, R43 ;  /* 0x00000002ff2c7819 */ /* 0x000fe2000001162b */
[----:B------:R-:W-:Y:S01]  /*01b0*/  IMAD.SHL.U32 R0, R7, 0x8, RZ ;  /* 0x0000000807007824 */ /* 0x000fe200078e00ff */
[----:B------:R-:W-:Y:S01]  /*01c0*/  LOP3.LUT R45, R45, 0x10, RZ, 0xc0, !PT ;  /* 0x000000102d2d7812 */ /* 0x000fe200078ec0ff */
[----:B------:R-:W-:Y:S01]  /*01d0*/  IMAD R12, R7, -0x180, R14 ;  /* 0xfffffe80070c7824 */ /* 0x000fe200078e020e */
[----:B------:R-:W-:-:S02]  /*01e0*/  LOP3.LUT R44, R44, 0x18, RZ, 0xc0, !PT ;  /* 0x000000182c2c7812 */ /* 0x000fc400078ec0ff */
[----:B------:R-:W-:Y:S02]  /*01f0*/  LEA.HI.SX32 R3, R3, -R0, 0x1b ;  /* 0x8000000003037211 */ /* 0x000fe400078fdaff */
[----:B------:R-:W-:Y:S02]  /*0200*/  IABS R7, R12 ;  /* 0x0000000c00077213 */ /* 0x000fe40000000000 */
[----:B------:R-:W-:-:S04]  /*0210*/  VIMNMX R3, R3, 0x8, PT ;  /* 0x0000000803037848 */ /* 0x000fc80003fe0100 */
[-C--:B------:R-:W-:Y:S02]  /*0220*/  IABS R6, R3.reuse ;  /* 0x0000000300067213 */ /* 0x080fe40000000000 */
[----:B------:R-:W-:Y:S02]  /*0230*/  IABS R11, R3 ;  /* 0x00000003000b7213 */ /* 0x000fe40000000000 */
[----:B------:R-:W2:Y:S03]  /*0240*/  I2F.RP R2, R6 ;  /* 0x0000000600027306 */ /* 0x000ea60000209400 */
[----:B------:R-:W-:-:S05]  /*0250*/  IMAD.MOV R11, RZ, RZ, -R11 ;  /* 0x000000ffff0b7224 */ /* 0x000fca00078e0a0b */
[----:B--2---:R-:W2:Y:S02]  /*0260*/  MUFU.RCP R2, R2 ;  /* 0x0000000200027308 */ /* 0x004ea40000001000 */
[----:B--2---:R-:W-:Y:S01]  /*0270*/  VIADD R4, R2, 0xffffffe ;  /* 0x0ffffffe02047836 */ /* 0x004fe20000000000 */
[----:B------:R-:W-:-:S05]  /*0280*/  IABS R2, R40 ;  /* 0x0000002800027213 */ /* 0x000fca0000000000 */
[----:B------:R2:W3:Y:S02]  /*0290*/  F2I.FTZ.U32.TRUNC.NTZ R5, R4 ;  /* 0x0000000400057305 */ /* 0x0004e4000021f000 */
[----:B--2---:R-:W-:Y:S02]  /*02a0*/  IMAD.MOV.U32 R4, RZ, RZ, RZ ;  /* 0x000000ffff047224 */ /* 0x004fe400078e00ff */
[----:B---3--:R-:W-:-:S04]  /*02b0*/  IMAD.MOV R9, RZ, RZ, -R5 ;  /* 0x000000ffff097224 */ /* 0x008fc800078e0a05 */
[----:B------:R-:W-:-:S04]  /*02c0*/  IMAD R9, R9, R6, RZ ;  /* 0x0000000609097224 */ /* 0x000fc800078e02ff */
[----:B------:R-:W-:-:S04]  /*02d0*/  IMAD.HI.U32 R8, R5, R9, R4 ;  /* 0x0000000905087227 */ /* 0x000fc800078e0004 */
[----:B------:R-:W-:Y:S02]  /*02e0*/  IMAD.MOV.U32 R9, RZ, RZ, R10 ;  /* 0x000000ffff097224 */ /* 0x000fe400078e000a */
[----:B------:R-:W2:Y:S02]  /*02f0*/  I2F.RP R10, R2 ;  /* 0x00000002000a7306 */ /* 0x000ea40000209400 */
[----:B------:R-:W-:-:S04]  /*0300*/  IMAD.HI.U32 R4, R8, R9, RZ ;  /* 0x0000000908047227 */ /* 0x000fc800078e00ff */
[----:B------:R-:W-:Y:S02]  /*0310*/  IMAD R9, R4, R11, R9 ;  /* 0x0000000b04097224 */ /* 0x000fe400078e0209 */
[----:B------:R-:W-:-:S03]  /*0320*/  IMAD.HI.U32 R8, R8, R7, RZ ;  /* 0x0000000708087227 */ /* 0x000fc600078e00ff */
[----:B------:R-:W-:Y:S01]  /*0330*/  ISETP.GT.U32.AND P0, PT, R6, R9, PT ;  /* 0x000000090600720c */ /* 0x000fe20003f04070 */
[----:B------:R-:W-:Y:S01]  /*0340*/  IMAD R7, R8, R11, R7 ;  /* 0x0000000b08077224 */ /* 0x000fe200078e0207 */
[----:B------:R-:W-:Y:S01]  /*0350*/  SHF.R.U32.HI R11, RZ, 0x3, R43 ;  /* 0x00000003ff0b7819 */ /* 0x000fe2000001162b */
[----:B--2---:R-:W2:Y:S03]  /*0360*/  MUFU.RCP R10, R10 ;  /* 0x0000000a000a7308 */ /* 0x004ea60000001000 */
[----:B------:R-:W-:-:S07]  /*0370*/  ISETP.GT.U32.AND P3, PT, R6, R7, PT ;  /* 0x000000070600720c */ /* 0x000fce0003f64070 */
[----:B------:R-:W-:-:S05]  /*0380*/  @!P0 IMAD.IADD R9, R9, 0x1, -R6 ;  /* 0x0000000109098824 */ /* 0x000fca00078e0a06 */
[----:B------:R-:W-:Y:S01]  /*0390*/  ISETP.GT.U32.AND P0, PT, R6, R9, PT ;  /* 0x000000090600720c */ /* 0x000fe20003f04070 */
[----:B--2---:R-:W-:Y:S01]  /*03a0*/  VIADD R4, R10, 0xffffffe ;  /* 0x0ffffffe0a047836 */ /* 0x004fe20000000000 */
[----:B------:R-:W-:Y:S01]  /*03b0*/  LOP3.LUT R10, RZ, R3, RZ, 0x33, !PT ;  /* 0x00000003ff0a7212 */ /* 0x000fe200078e33ff */
[----:B------:R-:W-:Y:S02]  /*03c0*/  @!P3 IMAD.IADD R7, R7, 0x1, -R6 ;  /* 0x000000010707b824 */ /* 0x000fe400078e0a06 */
[----:B------:R-:W2:Y:S01]  /*03d0*/  F2I.FTZ.U32.TRUNC.NTZ R5, R4 ;  /* 0x0000000400057305 */ /* 0x000ea2000021f000 */
[----:B------:R-:W-:Y:S02]  /*03e0*/  @!P3 VIADD R8, R8, 0x1 ;  /* 0x000000010808b836 */ /* 0x000fe40000000000 */
[----:B------:R-:W-:-:S05]  /*03f0*/  ISETP.GE.U32.AND P2, PT, R7, R6, PT ;  /* 0x000000060700720c */ /* 0x000fca0003f46070 */
[----:B------:R-:W-:Y:S01]  /*0400*/  @!P0 IMAD.IADD R9, R9, 0x1, -R6 ;  /* 0x0000000109098824 */ /* 0x000fe200078e0a06 */
[----:B------:R-:W-:Y:S01]  /*0410*/  ISETP.NE.AND P0, PT, R3, RZ, PT ;  /* 0x000000ff0300720c */ /* 0x000fe20003f05270 */
[----:B------:R-:W-:Y:S01]  /*0420*/  IMAD.MOV.U32 R6, RZ, RZ, R13 ;  /* 0x000000ffff067224 */ /* 0x000fe200078e000d */
[----:B------:R-:W-:Y:S01]  /*0430*/  LOP3.LUT R3, R12, R3, RZ, 0x3c, !PT ;  /* 0x000000030c037212 */ /* 0x000fe200078e3cff */
[----:B------:R-:W-:Y:S02]  /*0440*/  @!P1 IMAD.MOV R9, RZ, RZ, -R9 ;  /* 0x000000ffff099224 */ /* 0x000fe400078e0a09 */
[----:B--2---:R-:W-:Y:S01]  /*0450*/  IMAD.MOV R4, RZ, RZ, -R5 ;  /* 0x000000ffff047224 */ /* 0x004fe200078e0a05 */
[----:B------:R-:W-:Y:S01]  /*0460*/  ISETP.GE.AND P1, PT, R3, RZ, PT ;  /* 0x000000ff0300720c */ /* 0x000fe20003f26270 */
[----:B------:R-:W-:Y:S01]  /*0470*/  @P2 VIADD R8, R8, 0x1 ;  /* 0x0000000108082836 */ /* 0x000fe20000000000 */
[----:B------:R-:W-:Y:S02]  /*0480*/  SEL R9, R10, R9, !P0 ;  /* 0x000000090a097207 */ /* 0x000fe40004000000 */
[----:B------:R-:W-:-:S03]  /*0490*/  SHF.R.U32.HI R3, RZ, 0x2, R43 ;  /* 0x00000002ff037819 */ /* 0x000fc6000001162b */
[----:B------:R-:W-:Y:S01]  /*04a0*/  IMAD.IADD R9, R0, 0x1, R9 ;  /* 0x0000000100097824 */ /* 0x000fe200078e0209 */
[----:B------:R-:W-:Y:S01]  /*04b0*/  SGXT.U32 R0, R11, 0x5 ;  /* 0x000000050b00781a */ /* 0x000fe20000000000 */
[----:B------:R-:W-:Y:S01]  /*04c0*/  IMAD.MOV.U32 R11, RZ, RZ, R4 ;  /* 0x000000ffff0b7224 */ /* 0x000fe200078e0004 */
[----:B------:R-:W-:Y:S01]  /*04d0*/  SGXT.U32 R3, R3, 0x6 ;  /* 0x000000060303781a */ /* 0x000fe20000000000 */
[----:B------:R-:W-:Y:S02]  /*04e0*/  IMAD.SHL.U32 R41, R9, 0x20, RZ ;  /* 0x0000002009297824 */ /* 0x000fe400078e00ff */
[----:B------:R-:W-:Y:S02]  /*04f0*/  IMAD R9, R11, R2, RZ ;  /* 0x000000020b097224 */ /* 0x000fe400078e02ff */
[----:B------:R-:W-:Y:S01]  /*0500*/  IMAD.MOV.U32 R4, RZ, RZ, RZ ;  /* 0x000000ffff047224 */ /* 0x000fe200078e00ff */
[----:B------:R-:W-:Y:S01]  /*0510*/  LOP3.LUT R41, R41, R0, RZ, 0xfc, !PT ;  /* 0x0000000029297212 */ /* 0x000fe200078efcff */
[----:B------:R-:W-:-:S02]  /*0520*/  @!P1 IMAD.MOV R8, RZ, RZ, -R8 ;  /* 0x000000ffff089224 */ /* 0x000fc400078e0a08 */
[----:B------:R-:W-:Y:S01]  /*0530*/  IMAD.HI.U32 R4, R5, R9, R4 ;  /* 0x0000000905047227 */ /* 0x000fe200078e0004 */
[----:B------:R-:W-:Y:S02]  /*0540*/  IABS R11, R41 ;  /* 0x00000029000b7213 */ /* 0x000fe40000000000 */
[----:B------:R-:W-:Y:S02]  /*0550*/  SEL R42, R10, R8, !P0 ;  /* 0x000000080a2a7207 */ /* 0x000fe40004000000 */
[----:B------:R-:W-:Y:S01]  /*0560*/  ISETP.GE.AND P2, PT, R41, RZ, PT ;  /* 0x000000ff2900720c */ /* 0x000fe20003f46270 */
[----:B------:R-:W-:Y:S01]  /*0570*/  IMAD.MOV.U32 R5, RZ, RZ, R11 ;  /* 0x000000ffff057224 */ /* 0x000fe200078e000b */
[----:B------:R-:W-:Y:S01]  /*0580*/  ISETP.NE.AND P0, PT, R40, RZ, PT ;  /* 0x000000ff2800720c */ /* 0x000fe20003f05270 */
[----:B------:R-:W-:Y:S01]  /*0590*/  IMAD.SHL.U32 R42, R42, 0x40, RZ ;  /* 0x000000402a2a7824 */ /* 0x000fe200078e00ff */
[----:B------:R-:W-:Y:S01]  /*05a0*/  SHF.R.U32.HI R9, RZ, 0x1, R43 ;  /* 0x00000001ff097819 */ /* 0x000fe2000001162b */
[----:B------:R-:W-:-:S03]  /*05b0*/  IMAD.HI.U32 R4, R4, R5, RZ ;  /* 0x0000000504047227 */ /* 0x000fc600078e00ff */
[----:B------:R-:W-:Y:S01]  /*05c0*/  LOP3.LUT R10, R42, R3, RZ, 0xfc, !PT ;  /* 0x000000032a0a7212 */ /* 0x000fe200078efcff */
[----:B------:R-:W-:Y:S02]  /*05d0*/  IMAD R5, R4, R6, R5 ;  /* 0x0000000604057224 */ /* 0x000fe400078e0205 */
[----:B------:R-:W-:Y:S02]  /*05e0*/  IMAD.SHL.U32 R6, R43, 0x4, RZ ;  /* 0x000000042b067824 */ /* 0x000fe400078e00ff */
[----:B------:R-:W-:Y:S01]  /*05f0*/  IMAD.HI R4, R10, 0x2aaaaaab, RZ ;  /* 0x2aaaaaab0a047827 */ /* 0x000fe200078e02ff */
[----:B------:R-:W-:Y:S02]  /*0600*/  ISETP.GT.U32.AND P3, PT, R2, R5, PT ;  /* 0x000000050200720c */ /* 0x000fe40003f64070 */
[----:B------:R-:W-:Y:S02]  /*0610*/  LOP3.LUT R9, R6, 0x18, R9, 0x48, !PT ;  /* 0x0000001806097812 */ /* 0x000fe400078e4809 */
[----:B------:R-:W-:-:S02]  /*0620*/  SHF.R.U32.HI R7, RZ, 0x1f, R4 ;  /* 0x0000001fff077819 */ /* 0x000fc40000011604 */
[----:B------:R-:W-:Y:S02]  /*0630*/  LOP3.LUT R9, R9, 0x4, R6, 0xf8, !PT ;  /* 0x0000000409097812 */ /* 0x000fe400078ef806 */
[----:B------:R-:W-:Y:S02]  /*0640*/  LEA.HI R7, R4, R7, RZ, 0x17 ;  /* 0x0000000704077211 */ /* 0x000fe400078fb8ff */
[----:B------:R-:W-:Y:S01]  /*0650*/  LOP3.LUT R8, R6, 0x1c, RZ, 0xc0, !PT ;  /* 0x0000001c06087812 */ /* 0x000fe200078ec0ff */
[----:B------:R-:W-:Y:S01]  /*0660*/  IMAD R0, R0, 0x20, R9 ;  /* 0x0000002000007824 */ /* 0x000fe200078e0209 */
[----:B------:R-:W-:Y:S01]  /*0670*/  SHF.R.U32.HI R6, RZ, 0x1, R43 ;  /* 0x00000001ff067819 */ /* 0x000fe2000001162b */
[----:B------:R-:W-:Y:S02]  /*0680*/  @!P3 IMAD.IADD R5, R5, 0x1, -R2 ;  /* 0x000000010505b824 */ /* 0x000fe400078e0a02 */
[----:B------:R-:W-:Y:S01]  /*0690*/  IMAD R7, R7, -0xc00, R10 ;  /* 0xfffff40007077824 */ /* 0x000fe200078e020a */
[----:B------:R-:W-:-:S02]  /*06a0*/  LEA R0, R0, UR4, 0x1 ;  /* 0x0000000400007c11 */ /* 0x000fc4000f8e08ff */
[----:B------:R-:W-:Y:S02]  /*06b0*/  ISETP.GT.U32.AND P1, PT, R2, R5, PT ;  /* 0x000000050200720c */ /* 0x000fe40003f24070 */
[----:B------:R-:W-:Y:S02]  /*06c0*/  SGXT.U32 R6, R6, 0x2 ;  /* 0x000000020606781a */ /* 0x000fe40000000000 */
[----:B------:R-:W-:-:S09]  /*06d0*/  LOP3.LUT R10, R43, 0x7, RZ, 0xc0, !PT ;  /* 0x000000072b0a7812 */ /* 0x000fd200078ec0ff */
[----:B------:R-:W-:Y:S02]  /*06e0*/  @!P1 IMAD.IADD R5, R5, 0x1, -R2 ;  /* 0x0000000105059824 */ /* 0x000fe400078e0a02 */
[----:B------:R-:W-:Y:S02]  /*06f0*/  IMAD.SHL.U32 R2, R43, 0x8, RZ ;  /* 0x000000082b027824 */ /* 0x000fe400078e00ff */
[----:B------:R-:W-:Y:S01]  /*0700*/  @!P2 IMAD.MOV R5, RZ, RZ, -R5 ;  /* 0x000000ffff05a224 */ /* 0x000fe200078e0a05 */
[----:B------:R-:W-:Y:S02]  /*0710*/  @!P0 LOP3.LUT R5, RZ, R40, RZ, 0x33, !PT ;  /* 0x00000028ff058212 */ /* 0x000fe400078e33ff */
[----:B------:R-:W-:Y:S02]  /*0720*/  LOP3.LUT R4, R2, 0x18, RZ, 0xc0, !PT ;  /* 0x0000001802047812 */ /* 0x000fe400078ec0ff */
[----:B------:R-:W-:Y:S01]  /*0730*/  LOP3.LUT R2, R2, 0x18, R43, 0x48, !PT ;  /* 0x0000001802027812 */ /* 0x000fe200078e482b */
[----:B------:R-:W-:-:S02]  /*0740*/  IMAD R5, R5, 0xc00, R8 ;  /* 0x00000c0005057824 */ /* 0x000fc400078e0208 */
[----:B------:R-:W-:Y:S02]  /*0750*/  IMAD R7, R7, 0xc00, R4 ;  /* 0x00000c0007077824 */ /* 0x000fe400078e0204 */
[----:B------:R-:W-:Y:S01]  /*0760*/  IMAD R2, R3, 0x20, R2 ;  /* 0x0000002003027824 */ /* 0x000fe200078e0202 */
[----:B------:R-:W-:Y:S01]  /*0770*/  SHF.R.U32.HI R3, RZ, 0x3, R15 ;  /* 0x00000003ff037819 */ /* 0x000fe2000001160f */
[----:B-1---5:R-:W-:Y:S01]  /*0780*/  IMAD.WIDE R32, R5, 0x2, R32 ;  /* 0x0000000205207825 */ /* 0x022fe200078e0220 */
[----:B------:R-:W-:Y:S02]  /*0790*/  SHF.R.U32.HI R5, RZ, 0x4, R43 ;  /* 0x00000004ff057819 */ /* 0x000fe4000001162b */
[----:B------:R-:W-:Y:S01]  /*07a0*/  LEA R2, R2, UR4, 0x1 ;  /* 0x0000000402027c11 */ /* 0x000fe2000f8e08ff */
[----:B------:R-:W-:Y:S01]  /*07b0*/  IMAD.WIDE R38, R7, 0x2, R38 ;  /* 0x0000000207267825 */ /* 0x000fe200078e0226 */
[----:B------:R-:W-:Y:S01]  /*07c0*/  @!PT LDS RZ, [RZ] ;  /* 0x00000000fffff984 */ /* 0x000fe20000000800 */
[----:B------:R-:W-:Y:S01]  /*07d0*/  @!PT LDS RZ, [RZ] ;  /* 0x00000000fffff984 */ /* 0x000fe20000000800 */
[----:B------:R-:W-:Y:S01]  /*07e0*/  @!PT LDS RZ, [RZ] ;  /* 0x00000000fffff984 */ /* 0x000fe20000000800 */
[----:B------:R-:W-:Y:S01]  /*07f0*/  LDGSTS.E.64 [R0], desc[UR6][R32.64] ;  /* 0x0000000020007fae */ /* 0x000fe2000b921a46 */
[----:B------:R-:W-:-:S02]  /*0800*/  SGXT.U32 R3, R3, 0x1 ;  /* 0x000000010303781a */ /* 0x000fc40000000000 */
[----:B------:R-:W-:Y:S01]  /*0810*/  SGXT.U32 R5, R5, 0x1 ;  /* 0x000000010505781a */ /* 0x000fe20000000000 */
[----:B------:R-:W0:Y:S01]  /*0820*/  LDGDEPBAR ;  /* 0x00000000000079af */ /* 0x000e220000000000 */
[CC--:B------:R-:W-:Y:S01]  /*0830*/  LOP3.LUT R9, R3.reuse, R6.reuse, RZ, 0x3c, !PT ;  /* 0x0000000603097212 */ /* 0x0c0fe200078e3cff */
[----:B------:R-:W-:Y:S01]  /*0840*/  IMAD.SHL.U32 R4, R3, 0x8, RZ ;  /* 0x0000000803047824 */ /* 0x000fe200078e00ff */
[C---:B------:R-:W-:Y:S01]  /*0850*/  LOP3.LUT R7, R5.reuse, R6, RZ, 0x3c, !PT ;  /* 0x0000000605077212 */ /* 0x040fe200078e3cff */
[----:B------:R-:W-:Y:S01]  /*0860*/  LDGSTS.E.BYPASS.128 [R2+0x2000], desc[UR6][R38.64] ;  /* 0x0200000026027fae */ /* 0x000fe2000b901c46 */
[----:B------:R-:W-:Y:S01]  /*0870*/  IMAD R8, R5, 0x20, R44 ;  /* 0x0000002005087824 */ /* 0x000fe200078e022c */
[----:B------:R-:W-:Y:S02]  /*0880*/  LOP3.LUT R5, R6, 0x2, R5, 0x1e, !PT ;  /* 0x0000000206057812 */ /* 0x000fe400078e1e05 */
[----:B------:R-:W0:Y:S01]  /*0890*/  LDGDEPBAR ;  /* 0x00000000000079af */ /* 0x000e220000000000 */
[----:B------:R-:W-:Y:S01]  /*08a0*/  LOP3.LUT R4, R4, R45, RZ, 0xfc, !PT ;  /* 0x0000002d04047212 */ /* 0x000fe200078efcff */
[----:B------:R-:W-:Y:S01]  /*08b0*/  IMAD.IADD R3, R10, 0x1, R8 ;  /* 0x000000010a037824 */ /* 0x000fe200078e0208 */
[----:B------:R-:W-:Y:S02]  /*08c0*/  BAR.SYNC.DEFER_BLOCKING 0x0 ;  /* 0x0000000000007b1d */ /* 0x000fe40000010000 */
[----:B------:R-:W-:Y:S01]  /*08d0*/  LOP3.LUT R4, R4, 0x7, R43, 0xf8, !PT ;  /* 0x0000000704047812 */ /* 0x000fe200078ef82b */
[----:B------:R-:W-:Y:S01]  /*08e0*/  IMAD.SHL.U32 R8, R7, 0x8, RZ ;  /* 0x0000000807087824 */ /* 0x000fe200078e00ff */
[----:B------:R-:W-:Y:S01]  /*08f0*/  IADD3 R34, P0, R32, 0x1000, RZ ;  /* 0x0000100020227810 */ /* 0x000fe20007f1e0ff */
[----:B------:R-:W-:-:S02]  /*0900*/  IMAD.SHL.U32 R10, R9, 0x8, RZ ;  /* 0x00000008090a7824 */ /* 0x000fc400078e00ff */
[----:B------:R-:W-:Y:S02]  /*0910*/  IMAD.SHL.U32 R7, R4, 0x20, RZ ;  /* 0x0000002004077824 */ /* 0x000fe400078e00ff */
[----:B------:R-:W-:Y:S02]  /*0920*/  IMAD.SHL.U32 R9, R3, 0x20, RZ ;  /* 0x0000002003097824 */ /* 0x000fe400078e00ff */
[----:B------:R-:W-:Y:S01]  /*0930*/  IMAD.X R35, RZ, RZ, R33, P0 ;  /* 0x000000ffff237224 */ /* 0x000fe200000e0621 */
[----:B------:R-:W-:Y:S02]  /*0940*/  LOP3.LUT R3, R7, R8, RZ, 0xfc, !PT ;  /* 0x0000000807037212 */ /* 0x000fe400078efcff */
[----:B------:R-:W-:Y:S02]  /*0950*/  SHF.R.U32.HI R8, RZ, 0x3, R43 ;  /* 0x00000003ff087819 */ /* 0x000fe4000001162b */
[----:B------:R-:W-:Y:S02]  /*0960*/  LOP3.LUT R4, R9, R10, RZ, 0xfc, !PT ;  /* 0x0000000a09047212 */ /* 0x000fe400078efcff */
[----:B------:R-:W-:-:S02]  /*0970*/  SGXT.U32 R11, R8, 0x2 ;  /* 0x00000002080b781a */ /* 0x000fc40000000000 */
[----:B------:R-:W-:Y:S02]  /*0980*/  LEA R4, R4, UR4, 0x1 ;  /* 0x0000000404047c11 */ /* 0x000fe4000f8e08ff */
[----:B------:R-:W-:Y:S01]  /*0990*/  LOP3.LUT R8, R6, 0x2, R11, 0x1e, !PT ;  /* 0x0000000206087812 */ /* 0x000fe200078e1e0b */
[----:B------:R-:W-:Y:S01]  /*09a0*/  IMAD.SHL.U32 R6, R5, 0x8, RZ ;  /* 0x0000000805067824 */ /* 0x000fe200078e00ff */
[----:B------:R-:W-:Y:S01]  /*09b0*/  LEA R3, R3, UR4, 0x1 ;  /* 0x0000000403037c11 */ /* 0x000fe2000f8e08ff */
[----:B------:R-:W-:Y:S01]  /*09c0*/  @!PT LDS RZ, [RZ] ;  /* 0x00000000fffff984 */ /* 0x000fe20000000800 */
[----:B------:R-:W-:Y:S01]  /*09d0*/  @!PT LDS RZ, [RZ] ;  /* 0x00000000fffff984 */ /* 0x000fe20000000800 */
[----:B------:R-:W-:Y:S01]  /*09e0*/  @!PT LDS RZ, [RZ] ;  /* 0x00000000fffff984 */ /* 0x000fe20000000800 */
[----:B------:R-:W-:Y:S02]  /*09f0*/  LDGSTS.E.64 [R0+0x800], desc[UR6][R32.64+0x40] ;  /* 0x0080004020007fae */ /* 0x000fe4000b921a46 */
[----:B------:R-:W-:Y:S01]  /*0a00*/  IMAD.SHL.U32 R8, R8, 0x8, RZ ;  /* 0x0000000808087824 */ /* 0x000fe200078e00ff */
[----:B------:R-:W-:Y:S01]  /*0a10*/  LOP3.LUT R6, R7, R6, RZ, 0xfc, !PT ;  /* 0x0000000607067212 */ /* 0x000fe200078efcff */
[----:B------:R-:W0:Y:S03]  /*0a20*/  LDGDEPBAR ;  /* 0x00000000000079af */ /* 0x000e260000000000 */
[----:B------:R-:W-:Y:S01]  /*0a30*/  LOP3.LUT R5, R9, R8, RZ, 0xfc, !PT ;  /* 0x0000000809057212 */ /* 0x000fe200078efcff */
[----:B------:R-:W-:Y:S01]  /*0a40*/  LDGSTS.E.BYPASS.128 [R2+0x3000], desc[UR6][R38.64+0x40] ;  /* 0x0300004026027fae */ /* 0x000fe2000b901c46 */
[----:B------:R-:W-:-:S02]  /*0a50*/  LEA R36, R6, UR4, 0x1 ;  /* 0x0000000406247c11 */ /* 0x000fc4000f8e08ff */
[----:B------:R-:W-:Y:S01]  /*0a60*/  LEA R5, R5, UR4, 0x1 ;  /* 0x0000000405057c11 */ /* 0x000fe2000f8e08ff */
[----:B------:R-:W0:Y:S01]  /*0a70*/  LDGDEPBAR ;  /* 0x00000000000079af */ /* 0x000e220000000000 */
[----:B------:R-:W-:Y:S01]  /*0a80*/  BAR.SYNC.DEFER_BLOCKING 0x0 ;  /* 0x0000000000007b1d */ /* 0x000fe20000010000 */
[----:B------:R-:W-:-:S05]  /*0a90*/  IADD3 R6, P1, R38, 0x1000, RZ ;  /* 0x0000100026067810 */ /* 0x000fca0007f3e0ff */
[----:B------:R-:W-:Y:S01]  /*0aa0*/  IMAD.X R7, RZ, RZ, R39, P1 ;  /* 0x000000ffff077224 */ /* 0x000fe200008e0627 */
[----:B------:R-:W-:Y:S01]  /*0ab0*/  @!PT LDS RZ, [RZ] ;  /* 0x00000000fffff984 */ /* 0x000fe20000000800 */
[----:B------:R-:W-:Y:S01]  /*0ac0*/  @!PT LDS RZ, [RZ] ;  /* 0x00000000fffff984 */ /* 0x000fe20000000800 */
[----:B------:R-:W-:Y:S01]  /*0ad0*/  @!PT LDS RZ, [RZ] ;  /* 0x00000000fffff984 */ /* 0x000fe20000000800 */
[----:B------:R-:W-:Y:S04]  /*0ae0*/  LDGSTS.E.64 [R0+0x1000], desc[UR6][R32.64+0x80] ;  /* 0x0100008020007fae */ /* 0x000fe8000b921a46 */
[----:B------:R-:W0:Y:S04]  /*0af0*/  LDGDEPBAR ;  /* 0x00000000000079af */ /* 0x000e280000000000 */
[----:B------:R-:W-:Y:S04]  /*0b00*/  LDGSTS.E.BYPASS.128 [R2+0x4000], desc[UR6][R38.64+0x80] ;  /* 0x0400008026027fae */ /* 0x000fe8000b901c46 */
[----:B------:R-:W0:Y:S01]  /*0b10*/  LDGDEPBAR ;  /* 0x00000000000079af */ /* 0x000e220000000000 */
[----:B------:R-:W-:Y:S06]  /*0b20*/  BAR.SYNC.DEFER_BLOCKING 0x0 ;  /* 0x0000000000007b1d */ /* 0x000fec0000010000 */
[----:B------:R-:W-:Y:S01]  /*0b30*/  @!PT LDS RZ, [RZ] ;  /* 0x00000000fffff984 */ /* 0x000fe20000000800 */
[----:B------:R-:W-:Y:S01]  /*0b40*/  @!PT LDS RZ, [RZ] ;  /* 0x00000000fffff984 */ /* 0x000fe20000000800 */
[----:B------:R-:W-:Y:S01]  /*0b50*/  @!PT LDS RZ, [RZ] ;  /* 0x00000000fffff984 */ /* 0x000fe20000000800 */
[----:B------:R-:W-:Y:S04]  /*0b60*/  LDGSTS.E.64 [R0+0x1800], desc[UR6][R32.64+0xc0] ;  /* 0x018000c020007fae */ /* 0x000fe8000b921a46 */
[----:B------:R-:W0:Y:S04]  /*0b70*/  LDGDEPBAR ;  /* 0x00000000000079af */ /* 0x000e280000000000 */
[----:B------:R-:W-:Y:S04]  /*0b80*/  LDGSTS.E.BYPASS.128 [R2+0x5000], desc[UR6][R38.64+0xc0] ;  /* 0x050000c026027fae */ /* 0x000fe8000b901c46 */
[----:B------:R-:W0:Y:S01]  /*0b90*/  LDGDEPBAR ;  /* 0x00000000000079af */ /* 0x000e220000000000 */
[----:B------:R-:W-:-:S04]  /*0ba0*/  DEPBAR.LE SB0, 0x6 ;  /* 0x000081800000791a */ /* 0x000fc80000000000 */
[----:B------:R-:W-:Y:S06]  /*0bb0*/  BAR.SYNC.DEFER_BLOCKING 0x0 ;  /* 0x0000000000007b1d */ /* 0x000fec0000010000 */
[----:B------:R-:W-:Y:S04]  /*0bc0*/  LDSM.16.M88.4 R16, [R3] ;  /* 0x000000000310783b */ /* 0x000fe80000000200 */
[----:B------:R-:W1:Y:S04]  /*0bd0*/  LDSM.16.M88.4 R12, [R4+0x2000] ;  /* 0x00200000040c783b */ /* 0x000e680000000200 */
[----:B------:R-:W-:Y:S04]  /*0be0*/  LDSM.16.M88.4 R24, [R36] ;  /* 0x000000002418783b */ /* 0x000fe80000000200 */
[----:B------:R-:W2:Y:S01]  /*0bf0*/  LDSM.16.M88.4 R8, [R5+0x2000] ;  /* 0x002000000508783b */ /* 0x000ea20000000200 */
[----:B------:R-:W-:Y:S06]  /*0c00*/  BAR.SYNC.DEFER_BLOCKING 0x0 ;  /* 0x0000000000007b1d */ /* 0x000fec0000010000 */
[----:B------:R-:W-:Y:S01]  /*0c10*/  @!PT LDS RZ, [RZ] ;  /* 0x00000000fffff984 */ /* 0x000fe20000000800 */
[----:B------:R-:W-:Y:S01]  /*0c20*/  @!PT LDS RZ, [RZ] ;  /* 0x00000000fffff984 */ /* 0x000fe20000000800 */
[----:B------:R-:W-:Y:S01]  /*0c30*/  @!PT LDS RZ, [RZ] ;  /* 0x00000000fffff984 */ /* 0x000fe20000000800 */
[----:B------:R-:W-:Y:S04]  /*0c40*/  LDGSTS.E.64 [R0], desc[UR6][R32.64+0x100] ;  /* 0x0000010020007fae */ /* 0x000fe8000b921a46 */
[----:B------:R-:W0:Y:S01]  /*0c50*/  LDGDEPBAR ;  /* 0x00000000000079af */ /* 0x000e220000000000 */
[----:B-1----:R-:W-:Y:S03]  /*0c60*/  HMMA.16816.F32.BF16 R28, R16, R12, RZ ;  /* 0x0000000c101c723c */ /* 0x002fe600000418ff */
[----:B------:R-:W-:Y:S03]  /*0c70*/  LDGSTS.E.BYPASS.128 [R2+0x2000], desc[UR6][R38.64+0x100] ;  /* 0x0200010026027fae */ /* 0x000fe6000b901c46 */
[----:B------:R-:W-:Y:S01]  /*0c80*/  HMMA.16816.F32.BF16 R16, R16, R14, RZ ;  /* 0x0000000e1010723c */ /* 0x000fe200000418ff */
[----:B------:R-:W0:-:S15]  /*0c90*/  LDGDEPBAR ;  /* 0x00000000000079af */ /* 0x000e1e0000000000 */
[----:B------:R-:W-:Y:S02]  /*0ca0*/  NOP ;  /* 0x0000000000007918 */ /* 0x000fe40000000000 */
[----:B--2---:R-:W-:Y:S06]  /*0cb0*/  HMMA.16816.F32.BF16 R28, R24, R8, R28 ;  /* 0x00000008181c723c */ /* 0x004fec000004181c */
[----:B------:R-:W-:Y:S01]  /*0cc0*/  HMMA.16816.F32.BF16 R24, R24, R10, R16 ;  /* 0x0000000a1818723c */ /* 0x000fe20000041810 */
[----:B------:R-:W-:-:S04]  /*0cd0*/  DEPBAR.LE SB0, 0x6 ;  /* 0x000081800000791a */ /* 0x000fc80000000000 */
[----:B------:R-:W-:Y:S06]  /*0ce0*/  BAR.SYNC.DEFER_BLOCKING 0x0 ;  /* 0x0000000000007b1d */ /* 0x000fec0000010000 */
[----:B------:R-:W-:Y:S04]  /*0cf0*/  LDSM.16.M88.4 R20, [R3+0x800] ;  /* 0x000800000314783b */ /* 0x000fe80000000200 */
[----:B------:R-:W1:Y:S04]  /*0d00*/  LDSM.16.M88.4 R12, [R4+0x3000] ;  /* 0x00300000040c783b */ /* 0x000e680000000200 */
[----:B------:R-:W-:Y:S04]  /*0d10*/  LDSM.16.M88.4 R16, [R36+0x800] ;  /* 0x000800002410783b */ /* 0x000fe80000000200 */
[----:B------:R-:W2:Y:S01]  /*0d20*/  LDSM.16.M88.4 R8, [R5+0x3000] ;  /* 0x003000000508783b */ /* 0x000ea20000000200 */
[----:B------:R-:W-:Y:S06]  /*0d30*/  BAR.SYNC.DEFER_BLOCKING 0x0 ;  /* 0x0000000000007b1d */ /* 0x000fec0000010000 */
[----:B------:R-:W-:Y:S01]  /*0d40*/  @!PT LDS RZ, [RZ] ;  /* 0x00000000fffff984 */ /* 0x000fe20000000800 */
[----:B------:R-:W-:Y:S01]  /*0d50*/  @!PT LDS RZ, [RZ] ;  /* 0x00000000fffff984 */ /* 0x000fe20000000800 */
[----:B------:R-:W-:Y:S01]  /*0d60*/  @!PT LDS RZ, [RZ] ;  /* 0x00000000fffff984 */ /* 0x000fe20000000800 */
[----:B------:R-:W-:Y:S04]  /*0d70*/  LDGSTS.E.64 [R0+0x800], desc[UR6][R32.64+0x140] ;  /* 0x0080014020007fae */ /* 0x000fe8000b921a46 */
[----:B------:R-:W0:Y:S01]  /*0d80*/  LDGDEPBAR ;  /* 0x00000000000079af */ /* 0x000e220000000000 */
[----:B-1----:R-:W-:Y:S03]  /*0d90*/  HMMA.16816.F32.BF16 R28, R20, R12, R28 ;  /* 0x0000000c141c723c */ /* 0x002fe6000004181c */
[----:B------:R-:W-:Y:S03]  /*0da0*/  LDGSTS.E.BYPASS.128 [R2+0x3000], desc[UR6][R38.64+0x140] ;  /* 0x0300014026027fae */ /* 0x000fe6000b901c46 */
[----:B------:R-:W-:Y:S01]  /*0db0*/  HMMA.16816.F32.BF16 R20, R20, R14, R24 ;  /* 0x0000000e1414723c */ /* 0x000fe20000041818 */
        /* <DEDUP_REMOVED lines=489> */
[----:B------:R3:W-:Y:S04]  /*2c50*/  LDGSTS.E.64 [R0+0x1800], desc[UR6][R32.64+0x7c0] ;  /* 0x018007c020007fae */ /* 0x0007e8000b921a46 */
[----:B------:R-:W0:Y:S01]  /*2c60*/  LDGDEPBAR ;  /* 0x00000000000079af */ /* 0x000e220000000000 */
[----:B-1----:R-:W-:Y:S03]  /*2c70*/  HMMA.16816.F32.BF16 R28, R12, R16, R28 ;  /* 0x000000100c1c723c */ /* 0x002fe6000004181c */
[----:B------:R-:W-:Y:S03]  /*2c80*/  LDGSTS.E.BYPASS.128 [R2+0x5000], desc[UR6][R38.64+0x7c0] ;  /* 0x050007c026027fae */ /* 0x000fe6000b901c46 */
[----:B------:R-:W-:Y:S01]  /*2c90*/  HMMA.16816.F32.BF16 R12, R12, R18, R20 ;  /* 0x000000120c0c723c */ /* 0x000fe20000041814 */
[----:B------:R-:W0:Y:S01]  /*2ca0*/  LDGDEPBAR ;  /* 0x00000000000079af */ /* 0x000e220000000000 */
[----:B---3--:R-:W-:-:S05]  /*2cb0*/  IADD3 R32, P0, R32, 0x2000, RZ ;  /* 0x0000200020207810 */ /* 0x008fca0007f1e0ff */
[----:B------:R-:W-:-:S11]  /*2cc0*/  IMAD.X R33, RZ, RZ, R33, P0 ;  /* 0x000000ffff217224 */ /* 0x000fd600000e0621 */
        /* <DEDUP_REMOVED lines=24> */
[----:B------:R-:W1:Y:S03]  /*2e50*/  LDSM.16.M88.4 R16, [R4+0x3000] ;  /* 0x003000000410783b */ /* 0x000e660000000200 */
[----:B-1----:R-:W-:Y:S06]  /*2e60*/  HMMA.16816.F32.BF16 R28, R8, R16, R28 ;  /* 0x00000010081c723c */ /* 0x002fec000004181c */
[----:B------:R-:W-:Y:S01]  /*2e70*/  HMMA.16816.F32.BF16 R12, R8, R18, R12 ;  /* 0x00000012080c723c */ /* 0x000fe2000004180c */
[----:B------:R-:W-:Y:S04]  /*2e80*/  LDSM.16.M88.4 R8, [R36+0x800] ;  /* 0x000800002408783b */ /* 0x000fe80000000200 */
[----:B------:R-:W1:Y:S01]  /*2e90*/  LDSM.16.M88.4 R16, [R5+0x3000] ;  /* 0x003000000510783b */ /* 0x000e620000000200 */
        /* <DEDUP_REMOVED lines=8> */
[----:B-1----:R-:W-:Y:S06]  /*2f20*/  HMMA.16816.F32.BF16 R28, R8, R16, R28 ;  /* 0x00000010081c723c */ /* 0x002fec000004181c */
        /* <DEDUP_REMOVED lines=39> */
[----:B------:R-:W-:Y:S04]  /*31a0*/  LDSM.16.M88.4 R8, [R3] ;  /* 0x000000000308783b */ /* 0x000fe80000000200 */
[----:B------:R-:W1:Y:S03]  /*31b0*/  LDSM.16.M88.4 R16, [R4+0x2000] ;  /* 0x002000000410783b */ /* 0x000e660000000200 */
[----:B-1----:R-:W-:Y:S06]  /*31c0*/  HMMA.16816.F32.BF16 R28, R8, R16, R28 ;  /* 0x00000010081c723c */ /* 0x002fec000004181c */
[----:B------:R-:W-:Y:S01]  /*31d0*/  HMMA.16816.F32.BF16 R12, R8, R18, R12 ;  /* 0x00000012080c723c */ /* 0x000fe2000004180c */
[----:B------:R-:W-:Y:S04]  /*31e0*/  LDSM.16.M88.4 R8, [R36] ;  /* 0x000000002408783b */ /* 0x000fe80000000200 */
[----:B------:R-:W1:Y:S01]  /*31f0*/  LDSM.16.M88.4 R16, [R5+0x2000] ;  /* 0x002000000510783b */ /* 0x000e620000000200 */
[----:B------:R-:W-:Y:S06]  /*3200*/  BAR.SYNC.DEFER_BLOCKING 0x0 ;  /* 0x0000000000007b1d */ /* 0x000fec0000010000 */
[----:B------:R-:W-:Y:S01]  /*3210*/  @!PT LDS RZ, [RZ] ;  /* 0x00000000fffff984 */ /* 0x000fe20000000800 */
[----:B------:R-:W-:Y:S01]  /*3220*/  @!PT LDS RZ, [RZ] ;  /* 0x00000000fffff984 */ /* 0x000fe20000000800 */
[----:B------:R-:W-:Y:S01]  /*3230*/  @!PT LDS RZ, [RZ] ;  /* 0x00000000fffff984 */ /* 0x000fe20000000800 */
[----:B------:R-:W-:Y:S04]  /*3240*/  LDGSTS.E.64 [R0], desc[UR6][R34.64+-0x700] ;  /* 0x0000090022007fae */ /* 0x000fe8000b921a46 */
        /* <DEDUP_REMOVED lines=1052> */
[----:B------:R-:W1:Y:S04]  /*7410*/  LDSM.16.M88.4 R16, [R4+0x5000] ;  /* 0x005000000410783b */ /* 0x000e680000000200 */
[----:B------:R-:W-:Y:S01]  /*7420*/  LDSM.16.M88.4 R20, [R5+0x5000] ;  /* 0x005000000514783b */ /* 0x000fe20000000200 */
[----:B-1----:R-:W-:Y:S06]  /*7430*/  HMMA.16816.F32.BF16 R28, R8, R16, R28 ;  /* 0x00000010081c723c */ /* 0x002fec000004181c */
[----:B------:R-:W-:Y:S01]  /*7440*/  HMMA.16816.F32.BF16 R12, R8, R18, R12 ;  /* 0x00000012080c723c */ /* 0x000fe2000004180c */
[----:B------:R-:W1:Y:S01]  /*7450*/  LDSM.16.M88.4 R16, [R36+0x1800] ;  /* 0x001800002410783b */ /* 0x000e620000000200 */
[----:B------:R-:W-:Y:S06]  /*7460*/  BAR.SYNC.DEFER_BLOCKING 0x0 ;  /* 0x0000000000007b1d */ /* 0x000fec0000010000 */
[----:B------:R-:W-:Y:S01]  /*7470*/  @!PT LDS RZ, [RZ] ;  /* 0x00000000fffff984 */ /* 0x000fe20000000800 */
[----:B------:R-:W-:Y:S01]  /*7480*/  @!PT LDS RZ, [RZ] ;  /* 0x00000000fffff984 */ /* 0x000fe20000000800 */
[----:B------:R-:W-:Y:S01]  /*7490*/  @!PT LDS RZ, [RZ] ;  /* 0x00000000fffff984 */ /* 0x000fe20000000800 */
[----:B------:R2:W-:Y:S04]  /*74a0*/  LDGSTS.E.64 [R0+0x1800], desc[UR6][R34.64+0x7c0] ;  /* 0x018007c022007fae */ /* 0x0005e8000b921a46 */
[----:B------:R-:W0:Y:S04]  /*74b0*/  LDGDEPBAR ;  /* 0x00000000000079af */ /* 0x000e280000000000 */
[----:B------:R3:W-:Y:S04]  /*74c0*/  LDGSTS.E.BYPASS.128 [R2+0x5000], desc[UR6][R6.64+0x7c0] ;  /* 0x050007c006027fae */ /* 0x0007e8000b901c46 */
[----:B------:R-:W0:Y:S01]  /*74d0*/  LDGDEPBAR ;  /* 0x00000000000079af */ /* 0x000e220000000000 */
[----:B-1----:R-:W-:Y:S01]  /*74e0*/  HMMA.16816.F32.BF16 R28, R16, R20, R28 ;  /* 0x00000014101c723c */ /* 0x002fe2000004181c */
[----:B--2---:R-:W-:-:S02]  /*74f0*/  LOP3.LUT R35, R43, 0x1f, RZ, 0xc0, !PT ;  /* 0x0000001f2b237812 */ /* 0x004fc400078ec0ff */
[----:B------:R-:W-:Y:S02]  /*7500*/  SHF.R.U32.HI R34, RZ, 0x3, R43 ;  /* 0x00000003ff227819 */ /* 0x000fe4000001162b */
[----:B------:R-:W-:Y:S01]  /*7510*/  LEA.HI R45, R35, R45, RZ, 0x1e ;  /* 0x0000002d232d7211 */ /* 0x000fe200078ff0ff */
[----:B------:R-:W-:Y:S01]  /*7520*/  HMMA.16816.F32.BF16 R12, R16, R22, R12 ;  /* 0x00000016100c723c */ /* 0x000fe2000004180c */
[----:B---3--:R-:W-:Y:S02]  /*7530*/  IADD3 R6, P0, R38, 0x2000, RZ ;  /* 0x0000200026067810 */ /* 0x008fe40007f1e0ff */
[----:B------:R-:W-:Y:S02]  /*7540*/  LOP3.LUT R35, R43, 0x7, RZ, 0xc0, !PT ;  /* 0x000000072b237812 */ /* 0x000fe400078ec0ff */
[----:B------:R-:W-:Y:S01]  /*7550*/  SGXT.U32 R34, R34, 0x2 ;  /* 0x000000022222781a */ /* 0x000fe20000000000 */
[----:B------:R-:W-:Y:S01]  /*7560*/  IMAD.X R7, RZ, RZ, R39, P0 ;  /* 0x000000ffff077224 */ /* 0x000fe200000e0627 */
[----:B------:R-:W-:Y:S01]  /*7570*/  ISETP.GE.AND P0, PT, R41, R40, PT ;  /* 0x000000282900720c */ /* 0x000fe20003f06270 */
        /* <DEDUP_REMOVED lines=10> */
[----:B------:R-:W-:Y:S04]  /*7620*/  LDGSTS.E.64 [R0], desc[UR6][R32.64+-0x800], !PT ;  /* 0x0000080020007fae */ /* 0x000fe8000f921a46 */
[----:B------:R-:W0:Y:S01]  /*7630*/  LDGDEPBAR ;  /* 0x00000000000079af */ /* 0x000e220000000000 */
[----:B-1----:R-:W-:Y:S03]  /*7640*/  HMMA.16816.F32.BF16 R28, R24, R8, R28 ;  /* 0x00000008181c723c */ /* 0x002fe6000004181c */
[----:B------:R-:W-:Y:S03]  /*7650*/  LDGSTS.E.BYPASS.128 [R2+0x2000], desc[UR6][R6.64+-0x800], !PT ;  /* 0x0200080006027fae */ /* 0x000fe6000f901c46 */
        /* <DEDUP_REMOVED lines=15> */
[----:B------:R-:W-:Y:S04]  /*7750*/  LDGSTS.E.64 [R0+0x800], desc[UR6][R32.64+-0x7c0], !PT ;  /* 0x0080084020007fae */ /* 0x000fe8000f921a46 */
        /* <DEDUP_REMOVED lines=29> */
[----:B------:R1:W-:Y:S04]  /*7930*/  LDSM.16.M88.4 R8, [R3+0x1800] ;  /* 0x001800000308783b */ /* 0x0003e80000000200 */
[----:B------:R-:W2:Y:S04]  /*7940*/  LDSM.16.M88.4 R12, [R4+0x5000] ;  /* 0x00500000040c783b */ /* 0x000ea80000000200 */
[----:B------:R-:W-:Y:S01]  /*7950*/  LDSM.16.M88.4 R36, [R36+0x1800] ;  /* 0x001800002424783b */ /* 0x000fe20000000200 */
[----:B-1----:R-:W-:-:S03]  /*7960*/  SHF.R.U32.HI R3, RZ, 0x5, R43 ;  /* 0x00000005ff037819 */ /* 0x002fc6000001162b */
[----:B------:R1:W3:Y:S02]  /*7970*/  LDSM.16.M88.4 R16, [R5+0x5000] ;  /* 0x005000000510783b */ /* 0x0002e40000000200 */
[----:B------:R-:W-:Y:S01]  /*7980*/  IMAD.SHL.U32 R3, R3, 0x4, RZ ;  /* 0x0000000403037824 */ /* 0x000fe200078e00ff */
[----:B------:R-:W-:Y:S04]  /*7990*/  BAR.SYNC.DEFER_BLOCKING 0x0 ;  /* 0x0000000000007b1d */ /* 0x000fe80000010000 */
[----:B------:R-:W-:Y:S01]  /*79a0*/  LOP3.LUT R3, R34, 0x1c, R3, 0xf8, !PT ;  /* 0x0000001c22037812 */ /* 0x000fe200078ef803 */
[C---:B-1----:R-:W-:Y:S02]  /*79b0*/  IMAD.SHL.U32 R5, R43.reuse, 0x2, RZ ;  /* 0x000000022b057824 */ /* 0x042fe400078e00ff */
[----:B------:R-:W-:-:S03]  /*79c0*/  IMAD.SHL.U32 R43, R43, 0x8, RZ ;  /* 0x000000082b2b7824 */ /* 0x000fc600078e00ff */
[----:B------:R-:W-:Y:S02]  /*79d0*/  LOP3.LUT R44, R44, 0x6, R5, 0xf8, !PT ;  /* 0x000000062c2c7812 */ /* 0x000fe400078ef805 */
[----:B------:R-:W-:-:S03]  /*79e0*/  LOP3.LUT R42, R42, 0x38, R43, 0xf8, !PT ;  /* 0x000000382a2a7812 */ /* 0x000fc600078ef82b */
[----:B------:R-:W-:Y:S01]  /*79f0*/  IMAD R44, R45, 0x48, R44 ;  /* 0x000000482d2c7824 */ /* 0x000fe200078e022c */
[----:B------:R-:W-:-:S04]  /*7a00*/  ISETP.LT.AND P0, PT, R42, 0xc00, !P0 ;  /* 0x00000c002a00780c */ /* 0x000fc80004701270 */
[----:B------:R-:W-:Y:S01]  /*7a10*/  LEA R44, R44, UR4, 0x1 ;  /* 0x000000042c2c7c11 */ /* 0x000fe2000f8e08ff */
[----:B------:R-:W-:Y:S01]  /*7a20*/  @!PT LDS RZ, [RZ] ;  /* 0x00000000fffff984 */ /* 0x000fe20000000800 */
[----:B------:R-:W-:Y:S01]  /*7a30*/  @!PT LDS RZ, [RZ] ;  /* 0x00000000fffff984 */ /* 0x000fe20000000800 */
[----:B------:R-:W-:Y:S01]  /*7a40*/  @!PT LDS RZ, [RZ] ;  /* 0x00000000fffff984 */ /* 0x000fe20000000800 */
[----:B------:R1:W-:Y:S04]  /*7a50*/  LDGSTS.E.64 [R0+0x1800], desc[UR6][R32.64+-0x740], !PT ;  /* 0x018008c020007fae */ /* 0x0003e8000f921a46 */
[----:B------:R-:W0:Y:S01]  /*7a60*/  LDGDEPBAR ;  /* 0x00000000000079af */ /* 0x000e220000000000 */
[----:B--2---:R-:W-:Y:S03]  /*7a70*/  HMMA.16816.F32.BF16 R28, R8, R12, R28 ;  /* 0x0000000c081c723c */ /* 0x004fe6000004181c */
[----:B------:R2:W-:Y:S03]  /*7a80*/  LDGSTS.E.BYPASS.128 [R2+0x5000], desc[UR6][R6.64+-0x740], !PT ;  /* 0x050008c006027fae */ /* 0x0005e6000f901c46 */
[----:B------:R-:W-:Y:S01]  /*7a90*/  HMMA.16816.F32.BF16 R20, R8, R14, R20 ;  /* 0x0000000e0814723c */ /* 0x000fe20000041814 */
[----:B------:R-:W0:Y:S01]  /*7aa0*/  LDGDEPBAR ;  /* 0x00000000000079af */ /* 0x000e220000000000 */
[----:B-1----:R-:W-:-:S04]  /*7ab0*/  IMAD R0, R3, 0x9, R35 ;  /* 0x0000000903007824 */ /* 0x002fc800078e0223 */
[----:B------:R-:W-:-:S05]  /*7ac0*/  IMAD.SHL.U32 R0, R0, 0x8, RZ ;  /* 0x0000000800007824 */ /* 0x000fca00078e00ff */
[----:B------:R-:W-:-:S07]  /*7ad0*/  LEA R0, R0, UR4, 0x1 ;  /* 0x0000000400007c11 */ /* 0x000fce000f8e08ff */
[----:B---3--:R-:W-:Y:S06]  /*7ae0*/  HMMA.16816.F32.BF16 R28, R36, R16, R28 ;  /* 0x00000010241c723c */ /* 0x008fec000004181c */
[----:B------:R-:W-:Y:S01]  /*7af0*/  HMMA.16816.F32.BF16 R20, R36, R18, R20 ;  /* 0x000000122414723c */ /* 0x000fe20000041814 */
[----:B------:R-:W-:-:S04]  /*7b00*/  DEPBAR.LE SB0, 0x6 ;  /* 0x000081800000791a */ /* 0x000fc80000000000 */
[----:B------:R-:W-:-:S13]  /*7b10*/  BAR.SYNC.DEFER_BLOCKING 0x0 ;  /* 0x0000000000007b1d */ /* 0x000fda0000010000 */
[----:B------:R-:W-:Y:S02]  /*7b20*/  F2FP.BF16.F32.PACK_AB R29, R29, R28 ;  /* 0x0000001c1d1d723e */ /* 0x000fe400000010ff */
[----:B------:R-:W-:-:S04]  /*7b30*/  F2FP.BF16.F32.PACK_AB R31, R31, R30 ;  /* 0x0000001e1f1f723e */ /* 0x000fc800000010ff */
[----:B------:R-:W-:Y:S02]  /*7b40*/  F2FP.BF16.F32.PACK_AB R21, R21, R20 ;  /* 0x000000141515723e */ /* 0x000fe400000010ff */
[----:B------:R-:W-:Y:S01]  /*7b50*/  F2FP.BF16.F32.PACK_AB R23, R23, R22 ;  /* 0x000000161717723e */ /* 0x000fe200000010ff */
[----:B------:R-:W-:-:S04]  /*7b60*/  DEPBAR.LE SB0, 0x0 ;  /* 0x000080000000791a */ /* 0x000fc80000000000 */
[----:B------:R-:W-:Y:S06]  /*7b70*/  BAR.SYNC.DEFER_BLOCKING 0x0 ;  /* 0x0000000000007b1d */ /* 0x000fec0000010000 */
[----:B------:R2:W-:Y:S04]  /*7b80*/  STS [R44], R29 ;  /* 0x0000001d2c007388 */ /* 0x0005e80000000800 */
[----:B------:R2:W-:Y:S04]  /*7b90*/  STS [R44+0x480], R31 ;  /* 0x0004801f2c007388 */ /* 0x0005e80000000800 */
[----:B------:R2:W-:Y:S04]  /*7ba0*/  STS [R44+0x40], R21 ;  /* 0x000040152c007388 */ /* 0x0005e80000000800 */
[----:B------:R2:W-:Y:S01]  /*7bb0*/  STS [R44+0x4c0], R23 ;  /* 0x0004c0172c007388 */ /* 0x0005e20000000800 */
[----:B------:R-:W-:Y:S06]  /*7bc0*/  BAR.SYNC.DEFER_BLOCKING 0x0 ;  /* 0x0000000000007b1d */ /* 0x000fec0000010000 */
[----:B--2---:R-:W-:Y:S05]  /*7bd0*/  @!P0 EXIT ;  /* 0x000000000000894d */ /* 0x004fea0003800000 */
[----:B------:R-:W1:Y:S01]  /*7be0*/  LDS.128 R4, [R0] ;  /* 0x0000000000047984 */ /* 0x000e620000000c00 */
[----:B------:R-:W2:Y:S01]  /*7bf0*/  LDC.64 R2, c[0x0][0x220] ;  /* 0x00008800ff027b82 */ /* 0x000ea20000000a00 */
[----:B------:R-:W-:-:S04]  /*7c00*/  IMAD R41, R41, 0xc00, R42 ;  /* 0x00000c0029297824 */ /* 0x000fc800078e022a */
[----:B--2---:R-:W-:-:S05]  /*7c10*/  IMAD.WIDE R2, R41, 0x2, R2 ;  /* 0x0000000229027825 */ /* 0x004fca00078e0202 */
[----:B-1----:R-:W-:Y:S01]  /*7c20*/  STG.E.128 desc[UR6][R2.64], R4 ;  /* 0x0000000402007986 */ /* 0x002fe2000c101d06 */
[----:B------:R-:W-:Y:S05]  /*7c30*/  EXIT ;  /* 0x000000000000794d */ /* 0x000fea0003800000 */
.L_x_0:
[----:B------:R-:W-:-:S00]  /*7c40*/  BRA `(.L_x_0) ;  /* 0xfffffffc00fc7947 */ /* 0x000fc0000383ffff */
[----:B------:R-:W-:-:S00]  /*7c50*/  NOP ;  /* 0x0000000000007918 */ /* 0x000fc00000000000 */
        /* <DEDUP_REMOVED lines=10> */
.L_x_1:


//--------------------- .nv.shared.triton_mm      --------------------------
	.section	.nv.shared.triton_mm,"aw",@nobits
	.sectionflags	@""
	.align	16
	.zero		1024


//--------------------- .nv.constant0.triton_mm   --------------------------
	.section	.nv.constant0.triton_mm,"a",@progbits
	.sectionflags	@""
	.align	4
.nv.constant0.triton_mm:
	.zero		560
